	.headerflags	@"EF_CUDA_TEXMODE_UNIFIED EF_CUDA_64BIT_ADDRESS EF_CUDA_ACCELERATORS EF_CUDA_SM90 EF_CUDA_VIRTUAL_SM(EF_CUDA_SM90)"
	.elftype	@"ET_EXEC"


//--------------------- .nv.info                  --------------------------
	.section	.nv.info,"",@"SHT_CUDA_INFO"
	.align	4


	//----- nvinfo : EIATTR_REGCOUNT
	.align		4
        /*0000*/ 	.byte	0x04, 0x2f
        /*0002*/ 	.short	(.L_3 - .L_2)
	.align		4
.L_2:
        /*0004*/ 	.word	index@(triton_poi_fused_cat_26)
        /*0008*/ 	.word	0x0000001a


	//----- nvinfo : EIATTR_MIN_STACK_SIZE
	.align		4
.L_3:
        /*000c*/ 	.byte	0x04, 0x12
        /*000e*/ 	.short	(.L_5 - .L_4)
	.align		4
.L_4:
        /*0010*/ 	.word	index@(triton_poi_fused_cat_26)
        /*0014*/ 	.word	0x00000000


	//----- nvinfo : EIATTR_FRAME_SIZE
	.align		4
.L_5:
        /*0018*/ 	.byte	0x04, 0x11
        /*001a*/ 	.short	(.L_7 - .L_6)
	.align		4
.L_6:
        /*001c*/ 	.word	index@(triton_poi_fused_cat_26)
        /*0020*/ 	.word	0x00000000


	//----- nvinfo : EIATTR_MIN_STACK_SIZE
	.align		4
.L_7:
        /*0024*/ 	.byte	0x04, 0x12
        /*0026*/ 	.short	(.L_9 - .L_8)
	.align		4
.L_8:
        /*0028*/ 	.word	index@(triton_poi_fused_cat_26)
        /*002c*/ 	.word	0x00000000
.L_9:


//--------------------- .nv.info.triton_poi_fused_cat_26 --------------------------
	.section	.nv.info.triton_poi_fused_cat_26,"",@"SHT_CUDA_INFO"
	.sectionflags	@""
	.align	4


	//----- nvinfo : EIATTR_CUDA_API_VERSION
	.align		4
        /*0000*/ 	.byte	0x04, 0x37
        /*0002*/ 	.short	(.L_11 - .L_10)
.L_10:
        /*0004*/ 	.word	0x0000007c


	//----- nvinfo : EIATTR_KPARAM_INFO
	.align		4
.L_11:
        /*0008*/ 	.byte	0x04, 0x17
        /*000a*/ 	.short	(.L_13 - .L_12)
.L_12:
        /*000c*/ 	.word	0x00000000
        /*0010*/ 	.short	0x0008
        /*0012*/ 	.short	0x0040
        /*0014*/ 	.byte	0x00, 0xf0, 0x11, 0x00


	//----- nvinfo : EIATTR_KPARAM_INFO
	.align		4
.L_13:
        /*0018*/ 	.byte	0x04, 0x17
        /*001a*/ 	.short	(.L_15 - .L_14)
.L_14:
        /*001c*/ 	.word	0x00000000
        /*0020*/ 	.short	0x0007
        /*0022*/ 	.short	0x0038
        /*0024*/ 	.byte	0x00, 0xf4, 0x21, 0x00


	//----- nvinfo : EIATTR_KPARAM_INFO
	.align		4
.L_15:
        /*0028*/ 	.byte	0x04, 0x17
        /*002a*/ 	.short	(.L_17 - .L_16)
.L_16:
        /*002c*/ 	.word	0x00000000
        /*0030*/ 	.short	0x0006
        /*0032*/ 	.short	0x0030
        /*0034*/ 	.byte	0x00, 0xf4, 0x21, 0x00


	//----- nvinfo : EIATTR_KPARAM_INFO
	.align		4
.L_17:
        /*0038*/ 	.byte	0x04, 0x17
        /*003a*/ 	.short	(.L_19 - .L_18)
.L_18:
        /*003c*/ 	.word	0x00000000
        /*0040*/ 	.short	0x0005
        /*0042*/ 	.short	0x0028
        /*0044*/ 	.byte	0x00, 0xf4, 0x21, 0x00


	//----- nvinfo : EIATTR_KPARAM_INFO
	.align		4
.L_19:
        /*0048*/ 	.byte	0x04, 0x17
        /*004a*/ 	.short	(.L_21 - .L_20)
.L_20:
        /*004c*/ 	.word	0x00000000
        /*0050*/ 	.short	0x0004
        /*0052*/ 	.short	0x0020
        /*0054*/ 	.byte	0x00, 0xf4, 0x21, 0x00


	//----- nvinfo : EIATTR_KPARAM_INFO
	.align		4
.L_21:
        /*0058*/ 	.byte	0x04, 0x17
        /*005a*/ 	.short	(.L_23 - .L_22)
.L_22:
        /*005c*/ 	.word	0x00000000
        /*0060*/ 	.short	0x0003
        /*0062*/ 	.short	0x0018
        /*0064*/ 	.byte	0x00, 0xf4, 0x21, 0x00


	//----- nvinfo : EIATTR_KPARAM_INFO
	.align		4
.L_23:
        /*0068*/ 	.byte	0x04, 0x17
        /*006a*/ 	.short	(.L_25 - .L_24)
.L_24:
        /*006c*/ 	.word	0x00000000
        /*0070*/ 	.short	0x0002
        /*0072*/ 	.short	0x0010
        /*0074*/ 	.byte	0x00, 0xf4, 0x21, 0x00


	//----- nvinfo : EIATTR_KPARAM_INFO
	.align		4
.L_25:
        /*0078*/ 	.byte	0x04, 0x17
        /*007a*/ 	.short	(.L_27 - .L_26)
.L_26:
        /*007c*/ 	.word	0x00000000
        /*0080*/ 	.short	0x0001
        /*0082*/ 	.short	0x0008
        /*0084*/ 	.byte	0x00, 0xf4, 0x21, 0x00


	//----- nvinfo : EIATTR_KPARAM_INFO
	.align		4
.L_27:
        /*0088*/ 	.byte	0x04, 0x17
        /*008a*/ 	.short	(.L_29 - .L_28)
.L_28:
        /*008c*/ 	.word	0x00000000
        /*0090*/ 	.short	0x0000
        /*0092*/ 	.short	0x0000
        /*0094*/ 	.byte	0x00, 0xf4, 0x21, 0x00


	//----- nvinfo : EIATTR_SPARSE_MMA_MASK
	.align		4
.L_29:
        /*0098*/ 	.byte	0x03, 0x50
        /*009a*/ 	.short	0x0000


	//----- nvinfo : EIATTR_MAXREG_COUNT
	.align		4
        /*009c*/ 	.byte	0x03, 0x1b
        /*009e*/ 	.short	0x00ff


	//----- nvinfo : EIATTR_EXIT_INSTR_OFFSETS
	.align		4
        /*00a0*/ 	.byte	0x04, 0x1c
        /*00a2*/ 	.short	(.L_31 - .L_30)


	//   ....[0]....
.L_30:
        /*00a4*/ 	.word	0x000007a0


	//----- nvinfo : EIATTR_REQNTID
	.align		4
.L_31:
        /*00a8*/ 	.byte	0x04, 0x10
        /*00aa*/ 	.short	(.L_33 - .L_32)
.L_32:
        /*00ac*/ 	.word	0x00000100
        /*00b0*/ 	.word	0x00000001
        /*00b4*/ 	.word	0x00000001


	//----- nvinfo : EIATTR_CBANK_PARAM_SIZE
	.align		4
.L_33:
        /*00b8*/ 	.byte	0x03, 0x19
        /*00ba*/ 	.short	0x0044


	//----- nvinfo : EIATTR_PARAM_CBANK
	.align		4
        /*00bc*/ 	.byte	0x04, 0x0a
        /*00be*/ 	.short	(.L_35 - .L_34)
	.align		4
.L_34:
        /*00c0*/ 	.word	index@(.nv.constant0.triton_poi_fused_cat_26)
        /*00c4*/ 	.short	0x0210
        /*00c6*/ 	.short	0x0044


	//----- nvinfo : EIATTR_SW_WAR
	.align		4
.L_35:
        /*00c8*/ 	.byte	0x04, 0x36
        /*00ca*/ 	.short	(.L_37 - .L_36)
.L_36:
        /*00cc*/ 	.word	0x00000008
.L_37:


//--------------------- .nv.callgraph             --------------------------
	.section	.nv.callgraph,"",@"SHT_CUDA_CALLGRAPH"
	.align	4
	.sectionentsize	8
	.align		4
        /*0000*/ 	.word	0x00000000
	.align		4
        /*0004*/ 	.word	0xffffffff
	.align		4
        /*0008*/ 	.word	0x00000000
	.align		4
        /*000c*/ 	.word	0xfffffffe
	.align		4
        /*0010*/ 	.word	0x00000000
	.align		4
        /*0014*/ 	.word	0xfffffffd
	.align		4
        /*0018*/ 	.word	0x00000000
	.align		4
        /*001c*/ 	.word	0xfffffffc


//--------------------- .nv.constant4             --------------------------
	.section	.nv.constant4,"a",@progbits
	.align	8
	.align		8
.nv.constant4:
        /*0000*/ 	.dword	_$_str
	.align		8
        /*0008*/ 	.dword	_$_str_$_2


//--------------------- .text.triton_poi_fused_cat_26 --------------------------
	.section	.text.triton_poi_fused_cat_26,"ax",@progbits
	.align	128
        .global         triton_poi_fused_cat_26
        .type           triton_poi_fused_cat_26,@function
        .size           triton_poi_fused_cat_26,(.L_x_1 - triton_poi_fused_cat_26)
        .other          triton_poi_fused_cat_26,@"STO_CUDA_ENTRY STV_DEFAULT"
triton_poi_fused_cat_26:
.text.triton_poi_fused_cat_26:
[----:B------:R-:W-:Y:S01]  /*0000*/  LDC R1, c[0x0][0x28] ;  /* 0x00000a00ff017b82 */ /* 0x000fe20000000800 */
[----:B------:R-:W1:Y:S07]  /*0010*/  S2R R0, SR_TID.X ;  /* 0x0000000000007919 */ /* 0x000e6e0000002100 */
[----:B------:R-:W2:Y:S01]  /*0020*/  LDC.64 R2, c[0x0][0x218] ;  /* 0x00008600ff027b82 */ /* 0x000ea20000000a00 */
[----:B------:R-:W-:Y:S01]  /*0030*/  ULDC.64 UR4, c[0x0][0x208] ;  /* 0x0000820000047ab9 */ /* 0x000fe20000000a00 */
[----:B------:R-:W-:Y:S01]  /*0040*/  ULDC.64 UR6, c[0x0][0x220] ;  /* 0x0000880000067ab9 */ /* 0x000fe20000000a00 */
[----:B------:R-:W3:Y:S05]  /*0050*/  S2R R7, SR_CTAID.X ;  /* 0x0000000000077919 */ /* 0x000eea0000002500 */
[----:B------:R-:W4:Y:S01]  /*0060*/  LDC.64 R16, c[0x0][0x230] ;  /* 0x00008c00ff107b82 */ /* 0x000f220000000a00 */
[----:B-1----:R-:W-:Y:S01]  /*0070*/  IMAD.SHL.U32 R0, R0, 0x2, RZ ;  /* 0x0000000200007824 */ /* 0x002fe200078e00ff */
[----:B---3--:R-:W-:-:S04]  /*0080*/  SHF.R.S32.HI R9, RZ, 0x16, R7 ;  /* 0x00000016ff097819 */ /* 0x008fc80000011407 */
[----:B------:R-:W-:Y:S02]  /*0090*/  LOP3.LUT R0, R0, 0x1fe, RZ, 0xc0, !PT ;  /* 0x000001fe00007812 */ /* 0x000fe400078ec0ff */
[----:B------:R-:W-:-:S03]  /*00a0*/  SGXT R9, R9, 0x1 ;  /* 0x000000010909781a */ /* 0x000fc60000000200 */
[----:B------:R-:W-:-:S05]  /*00b0*/  IMAD R0, R7, 0x200, R0 ;  /* 0x0000020007007824 */ /* 0x000fca00078e0200 */
[----:B------:R-:W-:Y:S02]  /*00c0*/  SHF.R.S32.HI R5, RZ, 0x1f, R0 ;  /* 0x0000001fff057819 */ /* 0x000fe40000011400 */
[-C--:B------:R-:W-:Y:S02]  /*00d0*/  LEA.HI R6, R9, R0.reuse, RZ, 0xd ;  /* 0x0000000009067211 */ /* 0x080fe400078f68ff */
[----:B------:R-:W-:Y:S02]  /*00e0*/  LEA.HI R4, R5, R0, RZ, 0x7 ;  /* 0x0000000005047211 */ /* 0x000fe400078f38ff */
[----:B------:R-:W-:Y:S02]  /*00f0*/  SHF.R.S32.HI R8, RZ, 0xd, R6 ;  /* 0x0000000dff087819 */ /* 0x000fe40000011406 */
[----:B------:R-:W-:Y:S02]  /*0100*/  LOP3.LUT R7, R4, 0xffffff80, RZ, 0xc0, !PT ;  /* 0xffffff8004077812 */ /* 0x000fe400078ec0ff */
[----:B------:R-:W-:-:S02]  /*0110*/  SHF.R.S32.HI R5, RZ, 0x7, R4 ;  /* 0x00000007ff057819 */ /* 0x000fc40000011404 */
[----:B------:R-:W-:Y:S01]  /*0120*/  LEA.HI R6, R8, R8, RZ, 0x6 ;  /* 0x0000000808067211 */ /* 0x000fe200078f30ff */
[----:B------:R-:W-:Y:S01]  /*0130*/  IMAD.IADD R4, R0, 0x1, -R7 ;  /* 0x0000000100047824 */ /* 0x000fe200078e0a07 */
[----:B------:R-:W-:Y:S02]  /*0140*/  LEA.HI R10, R5, R5, RZ, 0x6 ;  /* 0x00000005050a7211 */ /* 0x000fe400078f30ff */
[----:B------:R-:W-:Y:S02]  /*0150*/  LOP3.LUT R11, R6, 0xffffffc0, RZ, 0xc0, !PT ;  /* 0xffffffc0060b7812 */ /* 0x000fe400078ec0ff */
[----:B------:R-:W-:Y:S02]  /*0160*/  CS2R R6, SRZ ;  /* 0x0000000000067805 */ /* 0x000fe4000001ff00 */
[----:B------:R-:W-:Y:S02]  /*0170*/  LOP3.LUT R10, R10, 0xffffffc0, RZ, 0xc0, !PT ;  /* 0xffffffc00a0a7812 */ /* 0x000fe400078ec0ff */
[----:B------:R-:W-:Y:S01]  /*0180*/  ISETP.GT.AND P1, PT, R4, 0x3f, PT ;  /* 0x0000003f0400780c */ /* 0x000fe20003f24270 */
[----:B------:R-:W-:-:S02]  /*0190*/  IMAD.IADD R13, R8, 0x1, -R11 ;  /* 0x00000001080d7824 */ /* 0x000fc400078e0a0b */
[----:B------:R-:W-:-:S04]  /*01a0*/  IMAD.IADD R15, R5, 0x1, -R10 ;  /* 0x00000001050f7824 */ /* 0x000fc800078e0a0a */
[----:B--2---:R-:W-:Y:S01]  /*01b0*/  IMAD.WIDE R14, R15, 0x8, R2 ;  /* 0x000000080f0e7825 */ /* 0x004fe200078e0202 */
[----:B------:R-:W-:-:S03]  /*01c0*/  CS2R R10, SRZ ;  /* 0x00000000000a7805 */ /* 0x000fc6000001ff00 */
[----:B------:R-:W-:Y:S02]  /*01d0*/  IMAD.WIDE R12, R13, 0x8, R2 ;  /* 0x000000080d0c7825 */ /* 0x000fe400078e0202 */
[----:B------:R-:W2:Y:S04]  /*01e0*/  @P1 LDG.E.EL.64 R6, desc[UR4][R14.64] ;  /* 0x000000040e061981 */ /* 0x000ea8000c2e1b00 */
[----:B------:R-:W3:Y:S01]  /*01f0*/  @P1 LDG.E.EL.64 R10, desc[UR4][R12.64] ;  /* 0x000000040c0a1981 */ /* 0x000ee2000c2e1b00 */
[----:B------:R-:W-:Y:S01]  /*0200*/  CS2R R2, SRZ ;  /* 0x0000000000027805 */ /* 0x000fe2000001ff00 */
[----:B----4-:R-:W-:-:S05]  /*0210*/  IMAD.WIDE R16, R4, 0x4, R16 ;  /* 0x0000000404107825 */ /* 0x010fca00078e0210 */
[----:B------:R1:W4:Y:S01]  /*0220*/  @P1 LDG.E.EL.64 R2, desc[UR4][R16.64+-0x100] ;  /* 0xffff000410021981 */ /* 0x000322000c2e1b00 */
[----:B------:R-:W-:-:S04]  /*0230*/  LEA.HI R9, R9, R0, RZ, 0x13 ;  /* 0x0000000009097211 */ /* 0x000fc800078f98ff */
[----:B------:R-:W-:Y:S01]  /*0240*/  SHF.R.S32.HI R9, RZ, 0x13, R9 ;  /* 0x00000013ff097819 */ /* 0x000fe20000011409 */
[----:B-1----:R-:W1:Y:S04]  /*0250*/  LDC.64 R16, c[0x0][0x240] ;  /* 0x00009000ff107b82 */ /* 0x002e680000000a00 */
[----:B------:R-:W-:Y:S02]  /*0260*/  IMAD.U32 R9, R9, 0x10000, RZ ;  /* 0x0001000009097824 */ /* 0x000fe400078e00ff */
[----:B------:R-:W-:Y:S02]  /*0270*/  IMAD R5, R5, 0x40, R4 ;  /* 0x0000004005057824 */ /* 0x000fe400078e0204 */
[----:B-1----:R-:W-:Y:S01]  /*0280*/  IMAD.WIDE R16, R4, 0x4, R16 ;  /* 0x0000000404107825 */ /* 0x002fe200078e0210 */
[----:B--2---:R-:W-:-:S02]  /*0290*/  SEL R8, R7, RZ, P1 ;  /* 0x000000ff07087207 */ /* 0x004fc40000800000 */
[----:B------:R-:W-:Y:S02]  /*02a0*/  SEL R15, R6, RZ, P1 ;  /* 0x000000ff060f7207 */ /* 0x000fe40000800000 */
[----:B------:R-:W-:Y:S02]  /*02b0*/  SHF.R.U32.HI R7, RZ, 0x1a, R8 ;  /* 0x0000001aff077819 */ /* 0x000fe40000011608 */
[----:B---3--:R-:W-:Y:S02]  /*02c0*/  SEL R18, R11, RZ, P1 ;  /* 0x000000ff0b127207 */ /* 0x008fe40000800000 */
[----:B------:R-:W-:Y:S02]  /*02d0*/  LOP3.LUT R6, R7, 0x20, RZ, 0xc0, !PT ;  /* 0x0000002007067812 */ /* 0x000fe400078ec0ff */
[----:B------:R-:W-:Y:S02]  /*02e0*/  SHF.R.U32.HI R13, RZ, 0x1a, R18 ;  /* 0x0000001aff0d7819 */ /* 0x000fe40000011612 */
[----:B------:R-:W-:-:S02]  /*02f0*/  IADD3 R6, P0, R6, R15, RZ ;  /* 0x0000000f06067210 */ /* 0x000fc40007f1e0ff */
[----:B------:R-:W-:Y:S02]  /*0300*/  SEL R14, R10, RZ, P1 ;  /* 0x000000ff0a0e7207 */ /* 0x000fe40000800000 */
[----:B------:R-:W-:Y:S01]  /*0310*/  LOP3.LUT R13, R13, 0x20, RZ, 0xc0, !PT ;  /* 0x000000200d0d7812 */ /* 0x000fe200078ec0ff */
[----:B------:R-:W-:Y:S01]  /*0320*/  IMAD.X R7, RZ, RZ, R8, P0 ;  /* 0x000000ffff077224 */ /* 0x000fe200000e0608 */
[----:B------:R-:W1:Y:S01]  /*0330*/  LDC.64 R10, c[0x0][0x228] ;  /* 0x00008a00ff0a7b82 */ /* 0x000e620000000a00 */
[C---:B------:R-:W-:Y:S02]  /*0340*/  LEA R12, P2, R6.reuse, UR6, 0x8 ;  /* 0x00000006060c7c11 */ /* 0x040fe4000f8440ff */
[----:B------:R-:W-:Y:S02]  /*0350*/  IADD3 R13, P0, R13, R14, RZ ;  /* 0x0000000e0d0d7210 */ /* 0x000fe40007f1e0ff */
[----:B------:R-:W-:-:S03]  /*0360*/  LEA.HI.X R6, R6, UR7, R7, 0x8, P2 ;  /* 0x0000000706067c11 */ /* 0x000fc600090f4407 */
[----:B------:R-:W-:Y:S01]  /*0370*/  IMAD.X R18, RZ, RZ, R18, P0 ;  /* 0x000000ffff127224 */ /* 0x000fe200000e0612 */
[C---:B------:R-:W-:Y:S01]  /*0380*/  LEA R12, P0, R13.reuse, R12, 0xd ;  /* 0x0000000c0d0c7211 */ /* 0x040fe200078068ff */
[----:B------:R-:W2:Y:S03]  /*0390*/  LDC.64 R14, c[0x0][0x210] ;  /* 0x00008400ff0e7b82 */ /* 0x000ea60000000a00 */
[----:B------:R-:W-:Y:S02]  /*03a0*/  LEA.HI.X R13, R13, R6, R18, 0xd, P0 ;  /* 0x000000060d0d7211 */ /* 0x000fe400000f6c12 */
[----:B------:R-:W-:-:S03]  /*03b0*/  CS2R R6, SRZ ;  /* 0x0000000000067805 */ /* 0x000fc6000001ff00 */
[----:B------:R-:W3:Y:S01]  /*03c0*/  LDC.64 R18, c[0x0][0x238] ;  /* 0x00008e00ff127b82 */ /* 0x000ee20000000a00 */
[----:B------:R-:W-:Y:S01]  /*03d0*/  IMAD.WIDE R12, R9, 0x4, R12 ;  /* 0x00000004090c7825 */ /* 0x000fe200078e020c */
[----:B------:R-:W-:-:S03]  /*03e0*/  CS2R R8, SRZ ;  /* 0x0000000000087805 */ /* 0x000fc6000001ff00 */
[----:B-1----:R-:W-:-:S04]  /*03f0*/  IMAD.WIDE R20, R4, 0x4, R10 ;  /* 0x0000000404147825 */ /* 0x002fc800078e020a */
[C---:B------:R-:W-:Y:S01]  /*0400*/  IMAD.WIDE R22, R4.reuse, 0x4, R12 ;  /* 0x0000000404167825 */ /* 0x040fe200078e020c */
[----:B------:R1:W5:Y:S01]  /*0410*/  @P1 LDG.E.EL.64 R6, desc[UR4][R20.64+-0x100] ;  /* 0xffff000414061981 */ /* 0x000362000c2e1b00 */
[----:B------:R-:W-:Y:S02]  /*0420*/  CS2R R12, SRZ ;  /* 0x00000000000c7805 */ /* 0x000fe4000001ff00 */
[----:B------:R-:W-:Y:S01]  /*0430*/  CS2R R10, SRZ ;  /* 0x00000000000a7805 */ /* 0x000fe2000001ff00 */
[----:B------:R-:W5:Y:S01]  /*0440*/  @P1 LDG.E.EL.64 R8, desc[UR4][R22.64+-0x100] ;  /* 0xffff000416081981 */ /* 0x000f62000c2e1b00 */
[----:B------:R-:W-:-:S04]  /*0450*/  ISETP.GE.AND P0, PT, R4, 0x40, PT ;  /* 0x000000400400780c */ /* 0x000fc80003f06270 */
[----:B------:R-:W5:Y:S01]  /*0460*/  @P1 LDG.E.EL.64 R10, desc[UR4][R16.64+-0x100] ;  /* 0xffff0004100a1981 */ /* 0x000f62000c2e1b00 */
[----:B---3--:R-:W-:-:S05]  /*0470*/  IMAD.WIDE R18, R4, 0x4, R18 ;  /* 0x0000000404127825 */ /* 0x008fca00078e0212 */
[----:B------:R3:W5:Y:S01]  /*0480*/  @P1 LDG.E.EL.64 R12, desc[UR4][R18.64+-0x100] ;  /* 0xffff0004120c1981 */ /* 0x000762000c2e1b00 */
[----:B--2---:R-:W-:Y:S01]  /*0490*/  IMAD.WIDE R14, R5, 0x4, R14 ;  /* 0x00000004050e7825 */ /* 0x004fe200078e020e */
[----:B------:R-:W-:-:S06]  /*04a0*/  CS2R R4, SRZ ;  /* 0x0000000000047805 */ /* 0x000fcc000001ff00 */
[----:B------:R2:W5:Y:S01]  /*04b0*/  @!P0 LDG.E.EL.64 R4, desc[UR4][R14.64] ;  /* 0x000000040e048981 */ /* 0x000562000c2e1b00 */
[----:B----4-:R-:W-:Y:S02]  /*04c0*/  SEL R2, R2, RZ, P1 ;  /* 0x000000ff02027207 */ /* 0x010fe40000800000 */
[----:B------:R-:W-:-:S03]  /*04d0*/  SEL R3, R3, RZ, P1 ;  /* 0x000000ff03037207 */ /* 0x000fc60000800000 */
[----:B------:R-:W-:Y:S02]  /*04e0*/  FADD R2, R2, 9.9999997473787516356e-06 ;  /* 0x3727c5ac02027421 */ /* 0x000fe40000000000 */
[----:B------:R-:W-:Y:S02]  /*04f0*/  FADD R3, R3, 9.9999997473787516356e-06 ;  /* 0x3727c5ac03037421 */ /* 0x000fe40000000000 */
[----:B-1----:R-:W1:Y:S08]  /*0500*/  MUFU.SQRT R20, R2 ;  /* 0x0000000200147308 */ /* 0x002e700000002000 */
[----:B---3--:R3:W4:Y:S01]  /*0510*/  MUFU.SQRT R18, R3 ;  /* 0x0000000300127308 */ /* 0x0087220000002000 */
[----:B-1----:R-:W-:-:S02]  /*0520*/  FSETP.GT.AND P2, PT, R20, 8.50705917302346158658e+37, PT ;  /* 0x7e8000001400780b */ /* 0x002fc40003f44000 */
[----:B------:R-:W-:Y:S01]  /*0530*/  FSETP.GEU.AND P4, PT, R20, 1.175494350822287508e-38, PT ;  /* 0x008000001400780b */ /* 0x000fe20003f8e000 */
[----:B0-----:R-:W-:Y:S01]  /*0540*/  IMAD.MOV.U32 R17, RZ, RZ, 0x3e800000 ;  /* 0x3e800000ff117424 */ /* 0x001fe200078e00ff */
[----:B---3--:R-:W0:Y:S01]  /*0550*/  LDC.64 R2, c[0x0][0x248] ;  /* 0x00009200ff027b82 */ /* 0x008e220000000a00 */
[C---:B----4-:R-:W-:Y:S02]  /*0560*/  FSETP.GT.AND P3, PT, R18.reuse, 8.50705917302346158658e+37, PT ;  /* 0x7e8000001200780b */ /* 0x050fe40003f64000 */
[----:B------:R-:W-:-:S06]  /*0570*/  FSETP.GEU.AND P5, PT, R18, 1.175494350822287508e-38, PT ;  /* 0x008000001200780b */ /* 0x000fcc0003fae000 */
[----:B------:R-:W-:-:S04]  /*0580*/  @P2 FMUL R20, R20, 0.25 ;  /* 0x3e80000014142820 */ /* 0x000fc80000400000 */
[----:B------:R-:W-:Y:S01]  /*0590*/  @!P4 FMUL R20, R20, 16777216 ;  /* 0x4b8000001414c820 */ /* 0x000fe20000400000 */
[----:B------:R-:W-:-:S04]  /*05a0*/  @P3 FMUL R18, R18, 0.25 ;  /* 0x3e80000012123820 */ /* 0x000fc80000400000 */
[----:B------:R-:W-:Y:S01]  /*05b0*/  @!P5 FMUL R18, R18, 16777216 ;  /* 0x4b8000001212d820 */ /* 0x000fe20000400000 */
[----:B------:R-:W1:Y:S01]  /*05c0*/  MUFU.RCP R20, R20 ;  /* 0x0000001400147308 */ /* 0x000e620000001000 */
[----:B--2---:R-:W-:-:S07]  /*05d0*/  FSEL R15, R17, 1, P2 ;  /* 0x3f800000110f7808 */ /* 0x004fce0001000000 */
[----:B------:R-:W2:Y:S01]  /*05e0*/  MUFU.RCP R18, R18 ;  /* 0x0000001200127308 */ /* 0x000ea20000001000 */
[----:B------:R-:W-:Y:S01]  /*05f0*/  FSEL R17, R17, 1, P3 ;  /* 0x3f80000011117808 */ /* 0x000fe20001800000 */
[----:B------:R-:W-:-:S04]  /*0600*/  @!P4 FMUL R15, R15, 16777216 ;  /* 0x4b8000000f0fc820 */ /* 0x000fc80000400000 */
[----:B------:R-:W-:Y:S01]  /*0610*/  @!P5 FMUL R17, R17, 16777216 ;  /* 0x4b8000001111d820 */ /* 0x000fe20000400000 */
[----:B-1----:R-:W-:-:S03]  /*0620*/  FMUL R20, R20, R15 ;  /* 0x0000000f14147220 */ /* 0x002fc60000400000 */
[----:B--2---:R-:W-:Y:S01]  /*0630*/  FMUL R17, R18, R17 ;  /* 0x0000001112117220 */ /* 0x004fe20000400000 */
[----:B0-----:R-:W-:Y:S01]  /*0640*/  IMAD.WIDE R2, R0, 0x4, R2 ;  /* 0x0000000400027825 */ /* 0x001fe200078e0202 */
[----:B-----5:R-:W-:Y:S02]  /*0650*/  SEL R14, R6, RZ, P1 ;  /* 0x000000ff060e7207 */ /* 0x020fe40000800000 */
[----:B------:R-:W-:Y:S02]  /*0660*/  SEL R19, R7, RZ, P1 ;  /* 0x000000ff07137207 */ /* 0x000fe40000800000 */
[----:B------:R-:W-:Y:S02]  /*0670*/  SEL R7, R8, RZ, P1 ;  /* 0x000000ff08077207 */ /* 0x000fe40000800000 */
[----:B------:R-:W-:-:S03]  /*0680*/  SEL R6, R9, RZ, P1 ;  /* 0x000000ff09067207 */ /* 0x000fc60000800000 */
[----:B------:R-:W-:Y:S02]  /*0690*/  FADD R7, R7, -R14 ;  /* 0x8000000e07077221 */ /* 0x000fe40000000000 */
[----:B------:R-:W-:Y:S01]  /*06a0*/  FADD R6, R6, -R19 ;  /* 0x8000001306067221 */ /* 0x000fe20000000000 */
[----:B------:R-:W-:Y:S01]  /*06b0*/  SEL R10, R10, RZ, P1 ;  /* 0x000000ff0a0a7207 */ /* 0x000fe20000800000 */
[----:B------:R-:W-:Y:S01]  /*06c0*/  FMUL R7, R7, R20 ;  /* 0x0000001407077220 */ /* 0x000fe20000400000 */
[----:B------:R-:W-:Y:S01]  /*06d0*/  SEL R11, R11, RZ, P1 ;  /* 0x000000ff0b0b7207 */ /* 0x000fe20000800000 */
[----:B------:R-:W-:Y:S01]  /*06e0*/  FMUL R6, R6, R17 ;  /* 0x0000001106067220 */ /* 0x000fe20000400000 */
[----:B------:R-:W-:Y:S02]  /*06f0*/  SEL R12, R12, RZ, P1 ;  /* 0x000000ff0c0c7207 */ /* 0x000fe40000800000 */
[----:B------:R-:W-:-:S03]  /*0700*/  SEL R13, R13, RZ, P1 ;  /* 0x000000ff0d0d7207 */ /* 0x000fc60000800000 */
[----:B------:R-:W-:Y:S02]  /*0710*/  FFMA R10, R7, R12, R10 ;  /* 0x0000000c070a7223 */ /* 0x000fe4000000000a */
[----:B------:R-:W-:-:S03]  /*0720*/  FFMA R11, R6, R13, R11 ;  /* 0x0000000d060b7223 */ /* 0x000fc6000000000b */
[----:B------:R-:W-:Y:S02]  /*0730*/  FSETP.GEU.AND P1, PT, R10, RZ, PT ;  /* 0x000000ff0a00720b */ /* 0x000fe40003f2e000 */
[----:B------:R-:W-:Y:S02]  /*0740*/  FSETP.GEU.AND P2, PT, R11, RZ, PT ;  /* 0x000000ff0b00720b */ /* 0x000fe40003f4e000 */
[----:B------:R-:W-:Y:S02]  /*0750*/  SEL R4, R4, RZ, !P0 ;  /* 0x000000ff04047207 */ /* 0x000fe40004000000 */
[----:B------:R-:W-:Y:S02]  /*0760*/  SEL R5, R5, RZ, !P0 ;  /* 0x000000ff05057207 */ /* 0x000fe40004000000 */
[----:B------:R-:W-:Y:S02]  /*0770*/  @P0 FSEL R4, R10, RZ, P1 ;  /* 0x000000ff0a040208 */ /* 0x000fe40000800000 */
[----:B------:R-:W-:-:S05]  /*0780*/  @P0 FSEL R5, R11, RZ, P2 ;  /* 0x000000ff0b050208 */ /* 0x000fca0001000000 */
[----:B------:R-:W-:Y:S01]  /*0790*/  STG.E.64 desc[UR4][R2.64], R4 ;  /* 0x0000000402007986 */ /* 0x000fe2000c101b04 */
[----:B------:R-:W-:Y:S05]  /*07a0*/  EXIT ;  /* 0x000000000000794d */ /* 0x000fea0003800000 */
.L_x_0:
[----:B------:R-:W-:-:S00]  /*07b0*/  BRA `(.L_x_0) ;  /* 0xfffffffc00fc7947 */ /* 0x000fc0000383ffff */
[----:B------:R-:W-:-:S00]  /*07c0*/  NOP ;  /* 0x0000000000007918 */ /* 0x000fc00000000000 */
        /* <DEDUP_REMOVED lines=11> */
.L_x_1:


//--------------------- .nv.global.init           --------------------------
	.section	.nv.global.init,"aw",@progbits
.nv.global.init:
	.type		_$_str,@object
	.size		_$_str,(_$_str_$_2 - _$_str)
_$_str:
        /*0000*/ 	.byte	0x5f, 0x5f, 0x43, 0x55, 0x44, 0x41, 0x5f, 0x46, 0x54, 0x5a, 0x00
	.type		_$_str_$_2,@object
	.size		_$_str_$_2,(.L_1 - _$_str_$_2)
_$_str_$_2:
        /*000b*/ 	.byte	0x5f, 0x5f, 0x43, 0x55, 0x44, 0x41, 0x5f, 0x50, 0x52, 0x45, 0x43, 0x5f, 0x53, 0x51, 0x52, 0x54
        /*001b*/ 	.byte	0x00
.L_1:


//--------------------- .nv.constant0.triton_poi_fused_cat_26 --------------------------
	.section	.nv.constant0.triton_poi_fused_cat_26,"a",@progbits
	.sectionflags	@""
	.align	4
.nv.constant0.triton_poi_fused_cat_26:
	.zero		596
